//
// Generated by NVIDIA NVVM Compiler
//
// Compiler Build ID: CL-36424714
// Cuda compilation tools, release 13.0, V13.0.88
// Based on NVVM 20.0.0
//

.version 9.0
.target sm_100
.address_size 64

	// .globl	_Z9matrixMulPfS_S_ii
// _ZZ9matrixMulPfS_S_iiE2As has been demoted
// _ZZ9matrixMulPfS_S_iiE2Bs has been demoted

.visible .entry _Z9matrixMulPfS_S_ii(
	.param .u64 .ptr .align 1 _Z9matrixMulPfS_S_ii_param_0,
	.param .u64 .ptr .align 1 _Z9matrixMulPfS_S_ii_param_1,
	.param .u64 .ptr .align 1 _Z9matrixMulPfS_S_ii_param_2,
	.param .u32 _Z9matrixMulPfS_S_ii_param_3,
	.param .u32 _Z9matrixMulPfS_S_ii_param_4
)
{
	.reg .pred 	%p<5>;
	.reg .b32 	%r<69>;
	.reg .b32 	%f<162>;
	.reg .b64 	%rd<24>;
	// demoted variable
	.shared .align 4 .b8 _ZZ9matrixMulPfS_S_iiE2As[1024];
	// demoted variable
	.shared .align 4 .b8 _ZZ9matrixMulPfS_S_iiE2Bs[1024];
	ld.param.u64 	%rd4, [_Z9matrixMulPfS_S_ii_param_1];
	ld.param.u64 	%rd5, [_Z9matrixMulPfS_S_ii_param_2];
	ld.param.u32 	%r30, [_Z9matrixMulPfS_S_ii_param_3];
	ld.param.u32 	%r31, [_Z9matrixMulPfS_S_ii_param_4];
	cvta.to.global.u64 	%rd1, %rd5;
	cvta.to.global.u64 	%rd2, %rd4;
	mov.u32 	%r32, %ctaid.x;
	mov.u32 	%r1, %ctaid.y;
	mov.u32 	%r2, %tid.x;
	mov.u32 	%r3, %tid.y;
	mul.lo.s32 	%r33, %r30, %r1;
	shl.b32 	%r68, %r33, 4;
	add.s32 	%r5, %r68, %r30;
	shl.b32 	%r6, %r32, 4;
	shl.b32 	%r7, %r31, 4;
	setp.lt.s32 	%p1, %r30, 1;
	mov.f32 	%f161, 0f00000000;
	@%p1 bra 	$L__BB0_6;
	mul.lo.s32 	%r8, %r30, %r3;
	shl.b32 	%r34, %r3, 6;
	mov.u32 	%r35, _ZZ9matrixMulPfS_S_iiE2As;
	add.s32 	%r9, %r35, %r34;
	shl.b32 	%r36, %r2, 2;
	add.s32 	%r10, %r9, %r36;
	mul.lo.s32 	%r11, %r31, %r2;
	shl.b32 	%r37, %r2, 6;
	mov.u32 	%r38, _ZZ9matrixMulPfS_S_iiE2Bs;
	add.s32 	%r39, %r38, %r37;
	shl.b32 	%r40, %r3, 2;
	add.s32 	%r12, %r39, %r40;
	mad.lo.s32 	%r13, %r2, -60, %r39;
	add.s32 	%r14, %r68, 16;
	max.s32 	%r41, %r5, %r14;
	not.b32 	%r42, %r68;
	add.s32 	%r15, %r41, %r42;
	and.b32  	%r43, %r15, 16;
	setp.ne.s32 	%p2, %r43, 0;
	mov.f32 	%f161, 0f00000000;
	mov.u32 	%r63, %r6;
	@%p2 bra 	$L__BB0_3;
	add.s32 	%r44, %r8, %r2;
	add.s32 	%r45, %r44, %r68;
	mul.wide.s32 	%rd6, %r45, 4;
	add.s64 	%rd7, %rd2, %rd6;
	ld.global.f32 	%f10, [%rd7];
	st.shared.f32 	[%r10], %f10;
	add.s32 	%r46, %r11, %r3;
	add.s32 	%r47, %r46, %r6;
	mul.wide.s32 	%rd8, %r47, 4;
	add.s64 	%rd9, %rd1, %rd8;
	ld.global.f32 	%f11, [%rd9];
	st.shared.f32 	[%r12], %f11;
	bar.sync 	0;
	ld.shared.f32 	%f12, [%r9];
	ld.shared.f32 	%f13, [%r13];
	fma.rn.f32 	%f14, %f12, %f13, 0f00000000;
	ld.shared.f32 	%f15, [%r9+4];
	ld.shared.f32 	%f16, [%r13+64];
	fma.rn.f32 	%f17, %f15, %f16, %f14;
	ld.shared.f32 	%f18, [%r9+8];
	ld.shared.f32 	%f19, [%r13+128];
	fma.rn.f32 	%f20, %f18, %f19, %f17;
	ld.shared.f32 	%f21, [%r9+12];
	ld.shared.f32 	%f22, [%r13+192];
	fma.rn.f32 	%f23, %f21, %f22, %f20;
	ld.shared.f32 	%f24, [%r9+16];
	ld.shared.f32 	%f25, [%r13+256];
	fma.rn.f32 	%f26, %f24, %f25, %f23;
	ld.shared.f32 	%f27, [%r9+20];
	ld.shared.f32 	%f28, [%r13+320];
	fma.rn.f32 	%f29, %f27, %f28, %f26;
	ld.shared.f32 	%f30, [%r9+24];
	ld.shared.f32 	%f31, [%r13+384];
	fma.rn.f32 	%f32, %f30, %f31, %f29;
	ld.shared.f32 	%f33, [%r9+28];
	ld.shared.f32 	%f34, [%r13+448];
	fma.rn.f32 	%f35, %f33, %f34, %f32;
	ld.shared.f32 	%f36, [%r9+32];
	ld.shared.f32 	%f37, [%r13+512];
	fma.rn.f32 	%f38, %f36, %f37, %f35;
	ld.shared.f32 	%f39, [%r9+36];
	ld.shared.f32 	%f40, [%r13+576];
	fma.rn.f32 	%f41, %f39, %f40, %f38;
	ld.shared.f32 	%f42, [%r9+40];
	ld.shared.f32 	%f43, [%r13+640];
	fma.rn.f32 	%f44, %f42, %f43, %f41;
	ld.shared.f32 	%f45, [%r9+44];
	ld.shared.f32 	%f46, [%r13+704];
	fma.rn.f32 	%f47, %f45, %f46, %f44;
	ld.shared.f32 	%f48, [%r9+48];
	ld.shared.f32 	%f49, [%r13+768];
	fma.rn.f32 	%f50, %f48, %f49, %f47;
	ld.shared.f32 	%f51, [%r9+52];
	ld.shared.f32 	%f52, [%r13+832];
	fma.rn.f32 	%f53, %f51, %f52, %f50;
	ld.shared.f32 	%f54, [%r9+56];
	ld.shared.f32 	%f55, [%r13+896];
	fma.rn.f32 	%f56, %f54, %f55, %f53;
	ld.shared.f32 	%f57, [%r9+60];
	ld.shared.f32 	%f58, [%r13+960];
	fma.rn.f32 	%f161, %f57, %f58, %f56;
	bar.sync 	0;
	add.s32 	%r63, %r6, %r7;
	mov.u32 	%r68, %r14;
$L__BB0_3:
	setp.lt.u32 	%p3, %r15, 16;
	@%p3 bra 	$L__BB0_6;
	add.s32 	%r48, %r3, %r63;
	add.s32 	%r49, %r2, 16;
	mad.lo.s32 	%r67, %r31, %r49, %r48;
	add.s32 	%r66, %r48, %r11;
	add.s32 	%r50, %r2, %r68;
	add.s32 	%r65, %r50, %r8;
$L__BB0_5:
	ld.param.u64 	%rd23, [_Z9matrixMulPfS_S_ii_param_2];
	ld.param.u64 	%rd22, [_Z9matrixMulPfS_S_ii_param_1];
	mul.wide.s32 	%rd10, %r65, 4;
	cvta.to.global.u64 	%rd11, %rd22;
	add.s64 	%rd12, %rd11, %rd10;
	ld.global.f32 	%f59, [%rd12];
	st.shared.f32 	[%r10], %f59;
	cvta.to.global.u64 	%rd13, %rd23;
	mul.wide.s32 	%rd14, %r66, 4;
	add.s64 	%rd15, %rd13, %rd14;
	ld.global.f32 	%f60, [%rd15];
	st.shared.f32 	[%r12], %f60;
	bar.sync 	0;
	ld.shared.f32 	%f61, [%r9];
	ld.shared.f32 	%f62, [%r13];
	fma.rn.f32 	%f63, %f61, %f62, %f161;
	ld.shared.f32 	%f64, [%r9+4];
	ld.shared.f32 	%f65, [%r13+64];
	fma.rn.f32 	%f66, %f64, %f65, %f63;
	ld.shared.f32 	%f67, [%r9+8];
	ld.shared.f32 	%f68, [%r13+128];
	fma.rn.f32 	%f69, %f67, %f68, %f66;
	ld.shared.f32 	%f70, [%r9+12];
	ld.shared.f32 	%f71, [%r13+192];
	fma.rn.f32 	%f72, %f70, %f71, %f69;
	ld.shared.f32 	%f73, [%r9+16];
	ld.shared.f32 	%f74, [%r13+256];
	fma.rn.f32 	%f75, %f73, %f74, %f72;
	ld.shared.f32 	%f76, [%r9+20];
	ld.shared.f32 	%f77, [%r13+320];
	fma.rn.f32 	%f78, %f76, %f77, %f75;
	ld.shared.f32 	%f79, [%r9+24];
	ld.shared.f32 	%f80, [%r13+384];
	fma.rn.f32 	%f81, %f79, %f80, %f78;
	ld.shared.f32 	%f82, [%r9+28];
	ld.shared.f32 	%f83, [%r13+448];
	fma.rn.f32 	%f84, %f82, %f83, %f81;
	ld.shared.f32 	%f85, [%r9+32];
	ld.shared.f32 	%f86, [%r13+512];
	fma.rn.f32 	%f87, %f85, %f86, %f84;
	ld.shared.f32 	%f88, [%r9+36];
	ld.shared.f32 	%f89, [%r13+576];
	fma.rn.f32 	%f90, %f88, %f89, %f87;
	ld.shared.f32 	%f91, [%r9+40];
	ld.shared.f32 	%f92, [%r13+640];
	fma.rn.f32 	%f93, %f91, %f92, %f90;
	ld.shared.f32 	%f94, [%r9+44];
	ld.shared.f32 	%f95, [%r13+704];
	fma.rn.f32 	%f96, %f94, %f95, %f93;
	ld.shared.f32 	%f97, [%r9+48];
	ld.shared.f32 	%f98, [%r13+768];
	fma.rn.f32 	%f99, %f97, %f98, %f96;
	ld.shared.f32 	%f100, [%r9+52];
	ld.shared.f32 	%f101, [%r13+832];
	fma.rn.f32 	%f102, %f100, %f101, %f99;
	ld.shared.f32 	%f103, [%r9+56];
	ld.shared.f32 	%f104, [%r13+896];
	fma.rn.f32 	%f105, %f103, %f104, %f102;
	ld.shared.f32 	%f106, [%r9+60];
	ld.shared.f32 	%f107, [%r13+960];
	fma.rn.f32 	%f108, %f106, %f107, %f105;
	bar.sync 	0;
	ld.global.f32 	%f109, [%rd12+64];
	st.shared.f32 	[%r10], %f109;
	mul.wide.s32 	%rd16, %r67, 4;
	add.s64 	%rd17, %rd13, %rd16;
	ld.global.f32 	%f110, [%rd17];
	st.shared.f32 	[%r12], %f110;
	bar.sync 	0;
	ld.shared.f32 	%f111, [%r9];
	ld.shared.f32 	%f112, [%r13];
	fma.rn.f32 	%f113, %f111, %f112, %f108;
	ld.shared.f32 	%f114, [%r9+4];
	ld.shared.f32 	%f115, [%r13+64];
	fma.rn.f32 	%f116, %f114, %f115, %f113;
	ld.shared.f32 	%f117, [%r9+8];
	ld.shared.f32 	%f118, [%r13+128];
	fma.rn.f32 	%f119, %f117, %f118, %f116;
	ld.shared.f32 	%f120, [%r9+12];
	ld.shared.f32 	%f121, [%r13+192];
	fma.rn.f32 	%f122, %f120, %f121, %f119;
	ld.shared.f32 	%f123, [%r9+16];
	ld.shared.f32 	%f124, [%r13+256];
	fma.rn.f32 	%f125, %f123, %f124, %f122;
	ld.shared.f32 	%f126, [%r9+20];
	ld.shared.f32 	%f127, [%r13+320];
	fma.rn.f32 	%f128, %f126, %f127, %f125;
	ld.shared.f32 	%f129, [%r9+24];
	ld.shared.f32 	%f130, [%r13+384];
	fma.rn.f32 	%f131, %f129, %f130, %f128;
	ld.shared.f32 	%f132, [%r9+28];
	ld.shared.f32 	%f133, [%r13+448];
	fma.rn.f32 	%f134, %f132, %f133, %f131;
	ld.shared.f32 	%f135, [%r9+32];
	ld.shared.f32 	%f136, [%r13+512];
	fma.rn.f32 	%f137, %f135, %f136, %f134;
	ld.shared.f32 	%f138, [%r9+36];
	ld.shared.f32 	%f139, [%r13+576];
	fma.rn.f32 	%f140, %f138, %f139, %f137;
	ld.shared.f32 	%f141, [%r9+40];
	ld.shared.f32 	%f142, [%r13+640];
	fma.rn.f32 	%f143, %f141, %f142, %f140;
	ld.shared.f32 	%f144, [%r9+44];
	ld.shared.f32 	%f145, [%r13+704];
	fma.rn.f32 	%f146, %f144, %f145, %f143;
	ld.shared.f32 	%f147, [%r9+48];
	ld.shared.f32 	%f148, [%r13+768];
	fma.rn.f32 	%f149, %f147, %f148, %f146;
	ld.shared.f32 	%f150, [%r9+52];
	ld.shared.f32 	%f151, [%r13+832];
	fma.rn.f32 	%f152, %f150, %f151, %f149;
	ld.shared.f32 	%f153, [%r9+56];
	ld.shared.f32 	%f154, [%r13+896];
	fma.rn.f32 	%f155, %f153, %f154, %f152;
	ld.shared.f32 	%f156, [%r9+60];
	ld.shared.f32 	%f157, [%r13+960];
	fma.rn.f32 	%f161, %f156, %f157, %f155;
	bar.sync 	0;
	add.s32 	%r68, %r68, 32;
	shl.b32 	%r59, %r31, 5;
	add.s32 	%r67, %r67, %r59;
	add.s32 	%r66, %r66, %r59;
	add.s32 	%r65, %r65, 32;
	setp.lt.s32 	%p4, %r68, %r5;
	@%p4 bra 	$L__BB0_5;
$L__BB0_6:
	ld.param.u64 	%rd21, [_Z9matrixMulPfS_S_ii_param_0];
	cvta.to.global.u64 	%rd18, %rd21;
	add.s32 	%r60, %r6, %r2;
	mad.lo.s32 	%r61, %r31, %r3, %r60;
	mad.lo.s32 	%r62, %r7, %r1, %r61;
	mul.wide.s32 	%rd19, %r62, 4;
	add.s64 	%rd20, %rd18, %rd19;
	st.global.f32 	[%rd20], %f161;
	ret;

}


// ===== COMPILED SASS (sm_100) =====

	.target	sm_100

	.elftype	@"ET_EXEC"


//--------------------- .note.nv.tkinfo           --------------------------
	.section	.note.nv.tkinfo,"",@"SHT_NOTE"
	.sectionflags	@"SHF_NOTE_NV_TKINFO"
	.tkinfo
        /*0018*/ 	.word	0x00000002
        /*0030*/ 	.string	""
        /*0030*/ 	.string	"ptxas"
        /*0030*/ 	.string	"Cuda compilation tools, release 13.0, V13.0.88"
        /*0030*/ 	.string	"Build cuda_13.0.r13.0/compiler.36424714_0"
        /*0030*/ 	.string	"-arch sm_100 -m 64 "



//--------------------- .note.nv.cuinfo           --------------------------
	.section	.note.nv.cuinfo,"",@"SHT_NOTE"
	.sectionflags	@"SHF_NOTE_NV_CUINFO"
        /*0018*/ 	.short	0x0002
        /*001a*/ 	.short	0x0064
        /*001c*/ 	.short	0x0082
	.zero		2


//--------------------- .nv.info                  --------------------------
	.section	.nv.info,"",@"SHT_CUDA_INFO"
	.align	4


	//----- nvinfo : EIATTR_REGCOUNT
	.align		4
        /*0000*/ 	.byte	0x04, 0x2f
        /*0002*/ 	.short	(.L_1 - .L_0)
	.align		4
.L_0:
        /*0004*/ 	.word	index@(_Z9matrixMulPfS_S_ii)
        /*0008*/ 	.word	0x00000020


	//----- nvinfo : EIATTR_FRAME_SIZE
	.align		4
.L_1:
        /*000c*/ 	.byte	0x04, 0x11
        /*000e*/ 	.short	(.L_3 - .L_2)
	.align		4
.L_2:
        /*0010*/ 	.word	index@(_Z9matrixMulPfS_S_ii)
        /*0014*/ 	.word	0x00000000


	//----- nvinfo : EIATTR_MIN_STACK_SIZE
	.align		4
.L_3:
        /*0018*/ 	.byte	0x04, 0x12
        /*001a*/ 	.short	(.L_5 - .L_4)
	.align		4
.L_4:
        /*001c*/ 	.word	index@(_Z9matrixMulPfS_S_ii)
        /*0020*/ 	.word	0x00000000
.L_5:


//--------------------- .nv.compat                --------------------------
	.section	.nv.compat,"",@"SHT_CUDA_COMPAT_INFO"
	.align	4
        /*0000*/ 	.byte	0x02, 0x09, 0x00, 0x00, 0x02, 0x02, 0x01, 0x00, 0x02, 0x05, 0x05, 0x00, 0x03, 0x07, 0x01, 0x01
        /*0010*/ 	.byte	0x02, 0x03, 0x00, 0x00, 0x02, 0x06, 0x01, 0x00, 0x04, 0x0b, 0x08, 0x00, 0x09, 0x00, 0x00, 0x00
        /*0020*/ 	.byte	0x00, 0x00, 0x00, 0x00


//--------------------- .nv.info._Z9matrixMulPfS_S_ii --------------------------
	.section	.nv.info._Z9matrixMulPfS_S_ii,"",@"SHT_CUDA_INFO"
	.sectionflags	@""
	.align	4


	//----- nvinfo : EIATTR_CUDA_API_VERSION
	.align		4
        /*0000*/ 	.byte	0x04, 0x37
        /*0002*/ 	.short	(.L_7 - .L_6)
.L_6:
        /*0004*/ 	.word	0x00000082


	//----- nvinfo : EIATTR_KPARAM_INFO
	.align		4
.L_7:
        /*0008*/ 	.byte	0x04, 0x17
        /*000a*/ 	.short	(.L_9 - .L_8)
.L_8:
        /*000c*/ 	.word	0x00000000
        /*0010*/ 	.short	0x0004
        /*0012*/ 	.short	0x001c
        /*0014*/ 	.byte	0x00, 0xf0, 0x11, 0x00


	//----- nvinfo : EIATTR_KPARAM_INFO
	.align		4
.L_9:
        /*0018*/ 	.byte	0x04, 0x17
        /*001a*/ 	.short	(.L_11 - .L_10)
.L_10:
        /*001c*/ 	.word	0x00000000
        /*0020*/ 	.short	0x0003
        /*0022*/ 	.short	0x0018
        /*0024*/ 	.byte	0x00, 0xf0, 0x11, 0x00


	//----- nvinfo : EIATTR_KPARAM_INFO
	.align		4
.L_11:
        /*0028*/ 	.byte	0x04, 0x17
        /*002a*/ 	.short	(.L_13 - .L_12)
.L_12:
        /*002c*/ 	.word	0x00000000
        /*0030*/ 	.short	0x0002
        /*0032*/ 	.short	0x0010
        /*0034*/ 	.byte	0x00, 0xf5, 0x21, 0x00


	//----- nvinfo : EIATTR_KPARAM_INFO
	.align		4
.L_13:
        /*0038*/ 	.byte	0x04, 0x17
        /*003a*/ 	.short	(.L_15 - .L_14)
.L_14:
        /*003c*/ 	.word	0x00000000
        /*0040*/ 	.short	0x0001
        /*0042*/ 	.short	0x0008
        /*0044*/ 	.byte	0x00, 0xf5, 0x21, 0x00


	//----- nvinfo : EIATTR_KPARAM_INFO
	.align		4
.L_15:
        /*0048*/ 	.byte	0x04, 0x17
        /*004a*/ 	.short	(.L_17 - .L_16)
.L_16:
        /*004c*/ 	.word	0x00000000
        /*0050*/ 	.short	0x0000
        /*0052*/ 	.short	0x0000
        /*0054*/ 	.byte	0x00, 0xf5, 0x21, 0x00


	//----- nvinfo : EIATTR_SPARSE_MMA_MASK
	.align		4
.L_17:
        /*0058*/ 	.byte	0x03, 0x50
        /*005a*/ 	.short	0x0000


	//----- nvinfo : EIATTR_MAXREG_COUNT
	.align		4
        /*005c*/ 	.byte	0x03, 0x1b
        /*005e*/ 	.short	0x00ff


	//----- nvinfo : EIATTR_NUM_BARRIERS
	.align		4
        /*0060*/ 	.byte	0x02, 0x4c
        /*0062*/ 	.byte	0x01
	.zero		1


	//----- nvinfo : EIATTR_MERCURY_ISA_VERSION
	.align		4
        /*0064*/ 	.byte	0x03, 0x5f
        /*0066*/ 	.short	0x0101


	//----- nvinfo : EIATTR_VRC_CTA_INIT_COUNT
	.align		4
        /*0068*/ 	.byte	0x02, 0x4a
	.zero		1
	.zero		1


	//----- nvinfo : EIATTR_EXIT_INSTR_OFFSETS
	.align		4
        /*006c*/ 	.byte	0x04, 0x1c
        /*006e*/ 	.short	(.L_19 - .L_18)


	//   ....[0]....
.L_18:
        /*0070*/ 	.word	0x00000c20


	//----- nvinfo : EIATTR_CBANK_PARAM_SIZE
	.align		4
.L_19:
        /*0074*/ 	.byte	0x03, 0x19
        /*0076*/ 	.short	0x0020


	//----- nvinfo : EIATTR_PARAM_CBANK
	.align		4
        /*0078*/ 	.byte	0x04, 0x0a
        /*007a*/ 	.short	(.L_21 - .L_20)
	.align		4
.L_20:
        /*007c*/ 	.word	index@(.nv.constant0._Z9matrixMulPfS_S_ii)
        /*0080*/ 	.short	0x0380
        /*0082*/ 	.short	0x0020


	//----- nvinfo : EIATTR_SW_WAR
	.align		4
.L_21:
        /*0084*/ 	.byte	0x04, 0x36
        /*0086*/ 	.short	(.L_23 - .L_22)
.L_22:
        /*0088*/ 	.word	0x00000008
.L_23:


//--------------------- .nv.callgraph             --------------------------
	.section	.nv.callgraph,"",@"SHT_CUDA_CALLGRAPH"
	.align	4
	.sectionentsize	8
	.align		4
        /*0000*/ 	.word	0x00000000
	.align		4
        /*0004*/ 	.word	0xffffffff
	.align		4
        /*0008*/ 	.word	0x00000000
	.align		4
        /*000c*/ 	.word	0xfffffffe
	.align		4
        /*0010*/ 	.word	0x00000000
	.align		4
        /*0014*/ 	.word	0xfffffffd
	.align		4
        /*0018*/ 	.word	0x00000000
	.align		4
        /*001c*/ 	.word	0xfffffffc


//--------------------- .text._Z9matrixMulPfS_S_ii --------------------------
	.section	.text._Z9matrixMulPfS_S_ii,"ax",@progbits
	.align	128
        .global         _Z9matrixMulPfS_S_ii
        .type           _Z9matrixMulPfS_S_ii,@function
        .size           _Z9matrixMulPfS_S_ii,(.L_x_4 - _Z9matrixMulPfS_S_ii)
        .other          _Z9matrixMulPfS_S_ii,@"STO_CUDA_ENTRY STV_DEFAULT"
_Z9matrixMulPfS_S_ii:
.text._Z9matrixMulPfS_S_ii:
[----:B------:R-:W-:Y:S08]  /*0000*/  LDC R1, c[0x0][0x37c] ;  /* 0x0000df00ff017b82 */ /* 0x000ff00000000800 */
[----:B------:R-:W0:Y:S01]  /*0010*/  LDC.64 R8, c[0x0][0x398] ;  /* 0x0000e600ff087b82 */ /* 0x000e220000000a00 */
[----:B------:R-:W1:Y:S01]  /*0020*/  S2R R0, SR_TID.X ;  /* 0x0000000000007919 */ /* 0x000e620000002100 */
[----:B------:R-:W2:Y:S01]  /*0030*/  LDCU.64 UR8, c[0x0][0x358] ;  /* 0x00006b00ff0877ac */ /* 0x000ea20008000a00 */
[----:B------:R-:W-:Y:S01]  /*0040*/  HFMA2 R7, -RZ, RZ, 0, 0 ;  /* 0x00000000ff077431 */ /* 0x000fe200000001ff */
[----:B------:R-:W3:Y:S04]  /*0050*/  S2R R3, SR_TID.Y ;  /* 0x0000000000037919 */ /* 0x000ee80000002200 */
[----:B------:R-:W4:Y:S08]  /*0060*/  S2UR UR4, SR_CTAID.X ;  /* 0x00000000000479c3 */ /* 0x000f300000002500 */
[----:B------:R-:W0:Y:S02]  /*0070*/  S2UR UR10, SR_CTAID.Y ;  /* 0x00000000000a79c3 */ /* 0x000e240000002600 */
[----:B0-----:R-:W-:-:S02]  /*0080*/  ISETP.GE.AND P0, PT, R8, 0x1, PT ;  /* 0x000000010800780c */ /* 0x001fc40003f06270 */
[----:B------:R-:W-:Y:S01]  /*0090*/  SHF.L.U32 R16, R9, 0x4, RZ ;  /* 0x0000000409107819 */ /* 0x000fe200000006ff */
[----:B----4-:R-:W-:-:S10]  /*00a0*/  USHF.L.U32 UR4, UR4, 0x4, URZ ;  /* 0x0000000404047899 */ /* 0x010fd400080006ff */
[----:B-123--:R-:W-:Y:S05]  /*00b0*/  @!P0 BRA `(.L_x_0) ;  /* 0x0000000800c08947 */ /* 0x00efea0003800000 */
[----:B------:R-:W-:Y:S01]  /*00c0*/  IMAD R19, R8, UR10, RZ ;  /* 0x0000000a08137c24 */ /* 0x000fe2000f8e02ff */
[----:B------:R-:W0:Y:S01]  /*00d0*/  S2UR UR7, SR_CgaCtaId ;  /* 0x00000000000779c3 */ /* 0x000e220000008800 */
[----:B------:R-:W-:Y:S01]  /*00e0*/  UMOV UR5, 0x400 ;  /* 0x0000040000057882 */ /* 0x000fe20000000000 */
[----:B------:R-:W-:Y:S01]  /*00f0*/  MOV R6, UR4 ;  /* 0x0000000400067c02 */ /* 0x000fe20008000f00 */
[----:B------:R-:W-:Y:S01]  /*0100*/  UIADD3 UR6, UPT, UPT, UR5, 0x400, URZ ;  /* 0x0000040005067890 */ /* 0x000fe2000fffe0ff */
[----:B------:R-:W-:Y:S02]  /*0110*/  SHF.L.U32 R19, R19, 0x4, RZ ;  /* 0x0000000413137819 */ /* 0x000fe400000006ff */
[----:B------:R-:W-:Y:S02]  /*0120*/  MOV R7, RZ ;  /* 0x000000ff00077202 */ /* 0x000fe40000000f00 */
[C---:B------:R-:W-:Y:S02]  /*0130*/  IADD3 R18, PT, PT, R19.reuse, R8, RZ ;  /* 0x0000000813127210 */ /* 0x040fe40007ffe0ff */
[----:B------:R-:W-:-:S02]  /*0140*/  IADD3 R21, PT, PT, R19, 0x10, RZ ;  /* 0x0000001013157810 */ /* 0x000fc40007ffe0ff */
[----:B------:R-:W-:Y:S02]  /*0150*/  LOP3.LUT R5, RZ, R19, RZ, 0x33, !PT ;  /* 0x00000013ff057212 */ /* 0x000fe400078e33ff */
[----:B------:R-:W-:-:S04]  /*0160*/  VIMNMX R2, PT, PT, R18, R21, !PT ;  /* 0x0000001512027248 */ /* 0x000fc80007fe0100 */
[----:B------:R-:W-:-:S04]  /*0170*/  IADD3 R2, PT, PT, R2, R5, RZ ;  /* 0x0000000502027210 */ /* 0x000fc80007ffe0ff */
[C---:B------:R-:W-:Y:S01]  /*0180*/  LOP3.LUT P0, RZ, R2.reuse, 0x10, RZ, 0xc0, !PT ;  /* 0x0000001002ff7812 */ /* 0x040fe2000780c0ff */
[----:B0-----:R-:W-:Y:S01]  /*0190*/  ULEA UR6, UR7, UR6, 0x18 ;  /* 0x0000000607067291 */ /* 0x001fe2000f8ec0ff */
[----:B------:R-:W-:Y:S01]  /*01a0*/  ISETP.GE.U32.AND P1, PT, R2, 0x10, PT ;  /* 0x000000100200780c */ /* 0x000fe20003f26070 */
[----:B------:R-:W-:-:S04]  /*01b0*/  ULEA UR5, UR7, UR5, 0x18 ;  /* 0x0000000507057291 */ /* 0x000fc8000f8ec0ff */
[C---:B------:R-:W-:Y:S02]  /*01c0*/  LEA R2, R0.reuse, UR6, 0x6 ;  /* 0x0000000600027c11 */ /* 0x040fe4000f8e30ff */
[C---:B------:R-:W-:Y:S02]  /*01d0*/  LEA R17, R3.reuse, UR5, 0x6 ;  /* 0x0000000503117c11 */ /* 0x040fe4000f8e30ff */
[----:B------:R-:W-:Y:S01]  /*01e0*/  LEA R10, R3, R2, 0x2 ;  /* 0x00000002030a7211 */ /* 0x000fe200078e10ff */
[C---:B------:R-:W-:Y:S01]  /*01f0*/  IMAD R2, R0.reuse, -0x3c, R2 ;  /* 0xffffffc400027824 */ /* 0x040fe200078e0202 */
[----:B------:R-:W-:Y:S01]  /*0200*/  LEA R11, R0, R17, 0x2 ;  /* 0x00000011000b7211 */ /* 0x000fe200078e10ff */
[----:B------:R-:W-:Y:S06]  /*0210*/  @P0 BRA `(.L_x_1) ;  /* 0x0000000000d00947 */ /* 0x000fec0003800000 */
[----:B------:R-:W0:Y:S01]  /*0220*/  LDC.64 R6, c[0x0][0x388] ;  /* 0x0000e200ff067b82 */ /* 0x000e220000000a00 */
[----:B------:R-:W-:Y:S02]  /*0230*/  IMAD R12, R3, R8, R0 ;  /* 0x00000008030c7224 */ /* 0x000fe400078e0200 */
[----:B------:R-:W-:-:S03]  /*0240*/  IMAD R14, R0, R9, R3 ;  /* 0x00000009000e7224 */ /* 0x000fc600078e0203 */
[----:B------:R-:W-:Y:S02]  /*0250*/  IADD3 R13, PT, PT, R19, R12, RZ ;  /* 0x0000000c130d7210 */ /* 0x000fe40007ffe0ff */
[----:B------:R-:W1:Y:S01]  /*0260*/  LDC.64 R4, c[0x0][0x390] ;  /* 0x0000e400ff047b82 */ /* 0x000e620000000a00 */
[----:B------:R-:W-:Y:S02]  /*0270*/  IADD3 R23, PT, PT, R14, UR4, RZ ;  /* 0x000000040e177c10 */ /* 0x000fe4000fffe0ff */
[----:B0-----:R-:W-:-:S05]  /*0280*/  IMAD.WIDE R12, R13, 0x4, R6 ;  /* 0x000000040d0c7825 */ /* 0x001fca00078e0206 */
[----:B------:R-:W2:Y:S01]  /*0290*/  LDG.E R26, desc[UR8][R12.64] ;  /* 0x000000080c1a7981 */ /* 0x000ea2000c1e1900 */
[----:B-1----:R-:W-:-:S06]  /*02a0*/  IMAD.WIDE R22, R23, 0x4, R4 ;  /* 0x0000000417167825 */ /* 0x002fcc00078e0204 */
[----:B------:R-:W3:Y:S04]  /*02b0*/  LDG.E R23, desc[UR8][R22.64] ;  /* 0x0000000816177981 */ /* 0x000ee8000c1e1900 */
[----:B--2---:R-:W-:Y:S04]  /*02c0*/  STS [R11], R26 ;  /* 0x0000001a0b007388 */ /* 0x004fe80000000800 */
[----:B---3--:R-:W-:Y:S01]  /*02d0*/  STS [R10], R23 ;  /* 0x000000170a007388 */ /* 0x008fe20000000800 */
[----:B------:R-:W-:Y:S06]  /*02e0*/  BAR.SYNC.DEFER_BLOCKING 0x0 ;  /* 0x0000000000007b1d */ /* 0x000fec0000010000 */
[----:B------:R-:W-:Y:S04]  /*02f0*/  LDS R19, [R2] ;  /* 0x0000000002137984 */ /* 0x000fe80000000800 */
[----:B------:R-:W0:Y:S04]  /*0300*/  LDS.128 R4, [R17] ;  /* 0x0000000011047984 */ /* 0x000e280000000c00 */
[----:B------:R-:W1:Y:S04]  /*0310*/  LDS R27, [R2+0x40] ;  /* 0x00004000021b7984 */ /* 0x000e680000000800 */
[----:B------:R-:W2:Y:S04]  /*0320*/  LDS R28, [R2+0x80] ;  /* 0x00008000021c7984 */ /* 0x000ea80000000800 */
[----:B------:R-:W3:Y:S04]  /*0330*/  LDS R24, [R2+0xc0] ;  /* 0x0000c00002187984 */ /* 0x000ee80000000800 */
[----:B------:R-:W-:Y:S04]  /*0340*/  LDS R25, [R2+0x100] ;  /* 0x0001000002197984 */ /* 0x000fe80000000800 */
[----:B------:R-:W4:Y:S04]  /*0350*/  LDS.128 R12, [R17+0x10] ;  /* 0x00001000110c7984 */ /* 0x000f280000000c00 */
[----:B------:R-:W5:Y:S04]  /*0360*/  LDS R20, [R2+0x140] ;  /* 0x0001400002147984 */ /* 0x000f680000000800 */
[----:B------:R-:W5:Y:S04]  /*0370*/  LDS R23, [R2+0x180] ;  /* 0x0001800002177984 */ /* 0x000f680000000800 */
[----:B------:R-:W5:Y:S01]  /*0380*/  LDS R22, [R2+0x1c0] ;  /* 0x0001c00002167984 */ /* 0x000f620000000800 */
[----:B0-----:R-:W-:-:S03]  /*0390*/  FFMA R4, R4, R19, RZ ;  /* 0x0000001304047223 */ /* 0x001fc600000000ff */
[----:B------:R-:W-:Y:S01]  /*03a0*/  LDS R19, [R2+0x200] ;  /* 0x0002000002137984 */ /* 0x000fe20000000800 */
[----:B-1----:R-:W-:-:S04]  /*03b0*/  FFMA R5, R27, R5, R4 ;  /* 0x000000051b057223 */ /* 0x002fc80000000004 */
[----:B--2---:R-:W-:-:S04]  /*03c0*/  FFMA R5, R28, R6, R5 ;  /* 0x000000061c057223 */ /* 0x004fc80000000005 */
[----:B---3--:R-:W-:Y:S02]  /*03d0*/  FFMA R27, R24, R7, R5 ;  /* 0x00000007181b7223 */ /* 0x008fe40000000005 */
[----:B------:R-:W0:Y:S04]  /*03e0*/  LDS.128 R4, [R17+0x20] ;  /* 0x0000200011047984 */ /* 0x000e280000000c00 */
[----:B------:R-:W1:Y:S01]  /*03f0*/  LDS R24, [R2+0x240] ;  /* 0x0002400002187984 */ /* 0x000e620000000800 */
[----:B----4-:R-:W-:-:S04]  /*0400*/  FFMA R25, R12, R25, R27 ;  /* 0x000000190c197223 */ /* 0x010fc8000000001b */
[----:B-----5:R-:W-:Y:S02]  /*0410*/  FFMA R20, R20, R13, R25 ;  /* 0x0000000d14147223 */ /* 0x020fe40000000019 */
[----:B------:R-:W2:Y:S02]  /*0420*/  LDS R25, [R2+0x280] ;  /* 0x0002800002197984 */ /* 0x000ea40000000800 */
[----:B------:R-:W-:Y:S02]  /*0430*/  FFMA R23, R23, R14, R20 ;  /* 0x0000000e17177223 */ /* 0x000fe40000000014 */
[----:B------:R-:W3:Y:S02]  /*0440*/  LDS R20, [R2+0x2c0] ;  /* 0x0002c00002147984 */ /* 0x000ee40000000800 */
[----:B------:R-:W-:Y:S02]  /*0450*/  FFMA R27, R22, R15, R23 ;  /* 0x0000000f161b7223 */ /* 0x000fe40000000017 */
[----:B------:R-:W-:Y:S04]  /*0460*/  LDS R23, [R2+0x300] ;  /* 0x0003000002177984 */ /* 0x000fe80000000800 */
[----:B------:R-:W4:Y:S04]  /*0470*/  LDS.128 R12, [R17+0x30] ;  /* 0x00003000110c7984 */ /* 0x000f280000000c00 */
[----:B------:R-:W5:Y:S01]  /*0480*/  LDS R22, [R2+0x340] ;  /* 0x0003400002167984 */ /* 0x000f620000000800 */
[----:B0-----:R-:W-:-:S03]  /*0490*/  FFMA R27, R4, R19, R27 ;  /* 0x00000013041b7223 */ /* 0x001fc6000000001b */
[----:B------:R-:W0:Y:S04]  /*04a0*/  LDS R19, [R2+0x380] ;  /* 0x0003800002137984 */ /* 0x000e280000000800 */
[----:B------:R-:W0:Y:S01]  /*04b0*/  LDS R4, [R2+0x3c0] ;  /* 0x0003c00002047984 */ /* 0x000e220000000800 */
[----:B-1----:R-:W-:-:S04]  /*04c0*/  FFMA R24, R24, R5, R27 ;  /* 0x0000000518187223 */ /* 0x002fc8000000001b */
[----:B--2---:R-:W-:-:S04]  /*04d0*/  FFMA R25, R25, R6, R24 ;  /* 0x0000000619197223 */ /* 0x004fc80000000018 */
[----:B---3--:R-:W-:-:S04]  /*04e0*/  FFMA R7, R20, R7, R25 ;  /* 0x0000000714077223 */ /* 0x008fc80000000019 */
[----:B----4-:R-:W-:-:S04]  /*04f0*/  FFMA R7, R12, R23, R7 ;  /* 0x000000170c077223 */ /* 0x010fc80000000007 */
[----:B-----5:R-:W-:Y:S01]  /*0500*/  FFMA R22, R22, R13, R7 ;  /* 0x0000000d16167223 */ /* 0x020fe20000000007 */
[----:B------:R-:W-:-:S03]  /*0510*/  IADD3 R6, PT, PT, R16, UR4, RZ ;  /* 0x0000000410067c10 */ /* 0x000fc6000fffe0ff */
[----:B0-----:R-:W-:-:S04]  /*0520*/  FFMA R19, R19, R14, R22 ;  /* 0x0000000e13137223 */ /* 0x001fc80000000016 */
[----:B------:R-:W-:Y:S01]  /*0530*/  FFMA R7, R4, R15, R19 ;  /* 0x0000000f04077223 */ /* 0x000fe20000000013 */
[----:B------:R-:W-:Y:S01]  /*0540*/  MOV R19, R21 ;  /* 0x0000001500137202 */ /* 0x000fe20000000f00 */
[----:B------:R-:W-:Y:S06]  /*0550*/  BAR.SYNC.DEFER_BLOCKING 0x0 ;  /* 0x0000000000007b1d */ /* 0x000fec0000010000 */
.L_x_1:
[----:B------:R-:W-:Y:S05]  /*0560*/  @!P1 BRA `(.L_x_0) ;  /* 0x0000000400949947 */ /* 0x000fea0003800000 */
[----:B------:R-:W0:Y:S01]  /*0570*/  LDC.64 R24, c[0x0][0x390] ;  /* 0x0000e400ff187b82 */ /* 0x000e220000000a00 */
[----:B------:R-:W-:Y:S02]  /*0580*/  IADD3 R6, PT, PT, R3, R6, RZ ;  /* 0x0000000603067210 */ /* 0x000fe40007ffe0ff */
[----:B------:R-:W-:Y:S02]  /*0590*/  IADD3 R4, PT, PT, R19, R0, RZ ;  /* 0x0000000013047210 */ /* 0x000fe40007ffe0ff */
[C---:B------:R-:W-:Y:S01]  /*05a0*/  IADD3 R22, PT, PT, R0.reuse, 0x10, RZ ;  /* 0x0000001000167810 */ /* 0x040fe20007ffe0ff */
[-C--:B------:R-:W-:Y:S02]  /*05b0*/  IMAD R20, R0, R9.reuse, R6 ;  /* 0x0000000900147224 */ /* 0x080fe400078e0206 */
[----:B------:R-:W-:Y:S02]  /*05c0*/  IMAD R8, R3, R8, R4 ;  /* 0x0000000803087224 */ /* 0x000fe400078e0204 */
[----:B------:R-:W-:-:S07]  /*05d0*/  IMAD R22, R22, R9, R6 ;  /* 0x0000000916167224 */ /* 0x000fce00078e0206 */
.L_x_2:
[----:B------:R-:W1:Y:S01]  /*05e0*/  LDC.64 R26, c[0x0][0x388] ;  /* 0x0000e200ff1a7b82 */ /* 0x000e620000000a00 */
[----:B0-----:R-:W-:-:S06]  /*05f0*/  IMAD.WIDE R4, R20, 0x4, R24 ;  /* 0x0000000414047825 */ /* 0x001fcc00078e0218 */
[----:B------:R-:W2:Y:S01]  /*0600*/  LDG.E R5, desc[UR8][R4.64] ;  /* 0x0000000804057981 */ /* 0x000ea2000c1e1900 */
[----:B-1----:R-:W-:-:S05]  /*0610*/  IMAD.WIDE R26, R8, 0x4, R26 ;  /* 0x00000004081a7825 */ /* 0x002fca00078e021a */
[----:B------:R-:W3:Y:S04]  /*0620*/  LDG.E R6, desc[UR8][R26.64] ;  /* 0x000000081a067981 */ /* 0x000ee8000c1e1900 */
[----:B---3--:R-:W-:Y:S04]  /*0630*/  STS [R11], R6 ;  /* 0x000000060b007388 */ /* 0x008fe80000000800 */
[----:B--2---:R-:W-:Y:S01]  /*0640*/  STS [R10], R5 ;  /* 0x000000050a007388 */ /* 0x004fe20000000800 */
[----:B------:R-:W-:Y:S06]  /*0650*/  BAR.SYNC.DEFER_BLOCKING 0x0 ;  /* 0x0000000000007b1d */ /* 0x000fec0000010000 */
[----:B------:R-:W-:Y:S04]  /*0660*/  LDS R21, [R2] ;  /* 0x0000000002157984 */ /* 0x000fe80000000800 */
[----:B------:R-:W0:Y:S04]  /*0670*/  LDS.128 R12, [R17] ;  /* 0x00000000110c7984 */ /* 0x000e280000000c00 */
[----:B------:R-:W1:Y:S04]  /*0680*/  LDS R23, [R2+0x40] ;  /* 0x0000400002177984 */ /* 0x000e680000000800 */
[----:B------:R-:W2:Y:S04]  /*0690*/  LDS R29, [R2+0x80] ;  /* 0x00008000021d7984 */ /* 0x000ea80000000800 */
[----:B------:R-:W3:Y:S01]  /*06a0*/  LDS R28, [R2+0xc0] ;  /* 0x0000c000021c7984 */ /* 0x000ee20000000800 */
[----:B0-----:R-:W-:-:S03]  /*06b0*/  FFMA R12, R12, R21, R7 ;  /* 0x000000150c0c7223 */ /* 0x001fc60000000007 */
[----:B------:R-:W-:Y:S01]  /*06c0*/  LDS.128 R4, [R17+0x10] ;  /* 0x0000100011047984 */ /* 0x000fe20000000c00 */
[----:B-1----:R-:W-:-:S03]  /*06d0*/  FFMA R23, R23, R13, R12 ;  /* 0x0000000d17177223 */ /* 0x002fc6000000000c */
[----:B------:R-:W0:Y:S04]  /*06e0*/  LDS R13, [R2+0x100] ;  /* 0x00010000020d7984 */ /* 0x000e280000000800 */
[----:B------:R-:W1:Y:S01]  /*06f0*/  LDS R21, [R2+0x140] ;  /* 0x0001400002157984 */ /* 0x000e620000000800 */
[----:B--2---:R-:W-:-:S03]  /*0700*/  FFMA R23, R29, R14, R23 ;  /* 0x0000000e1d177223 */ /* 0x004fc60000000017 */
[----:B------:R-:W2:Y:S01]  /*0710*/  LDS R12, [R2+0x180] ;  /* 0x00018000020c7984 */ /* 0x000ea20000000800 */
[----:B---3--:R-:W-:-:S03]  /*0720*/  FFMA R15, R28, R15, R23 ;  /* 0x0000000f1c0f7223 */ /* 0x008fc60000000017 */
[----:B------:R-:W3:Y:S01]  /*0730*/  LDS R28, [R2+0x1c0] ;  /* 0x0001c000021c7984 */ /* 0x000ee20000000800 */
[----:B0-----:R-:W-:-:S04]  /*0740*/  FFMA R4, R4, R13, R15 ;  /* 0x0000000d04047223 */ /* 0x001fc8000000000f */
[----:B-1----:R-:W-:Y:S02]  /*0750*/  FFMA R21, R21, R5, R4 ;  /* 0x0000000515157223 */ /* 0x002fe40000000004 */
[----:B------:R-:W-:Y:S02]  /*0760*/  LDS R5, [R2+0x200] ;  /* 0x0002000002057984 */ /* 0x000fe40000000800 */
[----:B--2---:R-:W-:Y:S02]  /*0770*/  FFMA R21, R12, R6, R21 ;  /* 0x000000060c157223 */ /* 0x004fe40000000015 */
[----:B------:R-:W0:Y:S02]  /*0780*/  LDS.128 R12, [R17+0x20] ;  /* 0x00002000110c7984 */ /* 0x000e240000000c00 */
[----:B---3--:R-:W-:Y:S02]  /*0790*/  FFMA R7, R28, R7, R21 ;  /* 0x000000071c077223 */ /* 0x008fe40000000015 */
[----:B------:R-:W1:Y:S04]  /*07a0*/  LDS R21, [R2+0x240] ;  /* 0x0002400002157984 */ /* 0x000e680000000800 */
[----:B------:R-:W2:Y:S01]  /*07b0*/  LDS R4, [R2+0x280] ;  /* 0x0002800002047984 */ /* 0x000ea20000000800 */
[----:B0-----:R-:W-:-:S04]  /*07c0*/  FFMA R12, R12, R5, R7 ;  /* 0x000000050c0c7223 */ /* 0x001fc80000000007 */
[----:B-1----:R-:W-:Y:S02]  /*07d0*/  FFMA R13, R21, R13, R12 ;  /* 0x0000000d150d7223 */ /* 0x002fe4000000000c */
[----:B------:R-:W0:Y:S02]  /*07e0*/  LDS R21, [R2+0x2c0] ;  /* 0x0002c00002157984 */ /* 0x000e240000000800 */
[----:B--2---:R-:W-:Y:S02]  /*07f0*/  FFMA R14, R4, R14, R13 ;  /* 0x0000000e040e7223 */ /* 0x004fe4000000000d */
[----:B------:R-:W-:Y:S04]  /*0800*/  LDS R12, [R2+0x300] ;  /* 0x00030000020c7984 */ /* 0x000fe80000000800 */
[----:B------:R-:W1:Y:S04]  /*0810*/  LDS.128 R4, [R17+0x30] ;  /* 0x0000300011047984 */ /* 0x000e680000000c00 */
[----:B------:R-:W2:Y:S01]  /*0820*/  LDS R13, [R2+0x340] ;  /* 0x00034000020d7984 */ /* 0x000ea20000000800 */
[----:B------:R-:W-:-:S04]  /*0830*/  IMAD.WIDE R28, R22, 0x4, R24 ;  /* 0x00000004161c7825 */ /* 0x000fc800078e0218 */
[----:B0-----:R-:W-:Y:S02]  /*0840*/  FFMA R15, R21, R15, R14 ;  /* 0x0000000f150f7223 */ /* 0x001fe4000000000e */
[----:B------:R-:W0:Y:S02]  /*0850*/  LDS R21, [R2+0x380] ;  /* 0x0003800002157984 */ /* 0x000e240000000800 */
[----:B-1----:R-:W-:Y:S02]  /*0860*/  FFMA R12, R4, R12, R15 ;  /* 0x0000000c040c7223 */ /* 0x002fe4000000000f */
[----:B------:R-:W1:Y:S01]  /*0870*/  LDS R4, [R2+0x3c0] ;  /* 0x0003c00002047984 */ /* 0x000e620000000800 */
[----:B------:R-:W-:Y:S06]  /*0880*/  BAR.SYNC.DEFER_BLOCKING 0x0 ;  /* 0x0000000000007b1d */ /* 0x000fec0000010000 */
[----:B------:R2:W3:Y:S04]  /*0890*/  LDG.E R27, desc[UR8][R26.64+0x40] ;  /* 0x000040081a1b7981 */ /* 0x0004e8000c1e1900 */
[----:B------:R-:W4:Y:S01]  /*08a0*/  LDG.E R29, desc[UR8][R28.64] ;  /* 0x000000081c1d7981 */ /* 0x000f22000c1e1900 */
[----:B--2---:R-:W-:-:S04]  /*08b0*/  FFMA R26, R13, R5, R12 ;  /* 0x000000050d1a7223 */ /* 0x004fc8000000000c */
[----:B0-----:R-:W-:-:S04]  /*08c0*/  FFMA R6, R21, R6, R26 ;  /* 0x0000000615067223 */ /* 0x001fc8000000001a */
[----:B-1----:R-:W-:Y:S01]  /*08d0*/  FFMA R7, R4, R7, R6 ;  /* 0x0000000704077223 */ /* 0x002fe20000000006 */
[----:B------:R-:W-:-:S04]  /*08e0*/  IADD3 R19, PT, PT, R19, 0x20, RZ ;  /* 0x0000002013137810 */ /* 0x000fc80007ffe0ff */
[----:B------:R-:W-:Y:S02]  /*08f0*/  ISETP.GE.AND P0, PT, R19, R18, PT ;  /* 0x000000121300720c */ /* 0x000fe40003f06270 */
[C---:B------:R-:W-:Y:S02]  /*0900*/  LEA R20, R9.reuse, R20, 0x5 ;  /* 0x0000001409147211 */ /* 0x040fe400078e28ff */
[----:B------:R-:W-:Y:S02]  /*0910*/  LEA R22, R9, R22, 0x5 ;  /* 0x0000001609167211 */ /* 0x000fe400078e28ff */
[----:B------:R-:W-:Y:S01]  /*0920*/  IADD3 R8, PT, PT, R8, 0x20, RZ ;  /* 0x0000002008087810 */ /* 0x000fe20007ffe0ff */
[----:B---3--:R-:W-:Y:S04]  /*0930*/  STS [R11], R27 ;  /* 0x0000001b0b007388 */ /* 0x008fe80000000800 */
[----:B----4-:R-:W-:Y:S01]  /*0940*/  STS [R10], R29 ;  /* 0x0000001d0a007388 */ /* 0x010fe20000000800 */
[----:B------:R-:W-:Y:S06]  /*0950*/  BAR.SYNC.DEFER_BLOCKING 0x0 ;  /* 0x0000000000007b1d */ /* 0x000fec0000010000 */
[----:B------:R-:W-:Y:S04]  /*0960*/  LDS R23, [R2] ;  /* 0x0000000002177984 */ /* 0x000fe80000000800 */
[----:B------:R-:W0:Y:S04]  /*0970*/  LDS.128 R12, [R17] ;  /* 0x00000000110c7984 */ /* 0x000e280000000c00 */
[----:B------:R-:W1:Y:S04]  /*0980*/  LDS R5, [R2+0x40] ;  /* 0x0000400002057984 */ /* 0x000e680000000800 */
[----:B------:R-:W2:Y:S04]  /*0990*/  LDS R21, [R2+0x80] ;  /* 0x0000800002157984 */ /* 0x000ea80000000800 */
[----:B------:R-:W-:Y:S01]  /*09a0*/  LDS R26, [R2+0x140] ;  /* 0x00014000021a7984 */ /* 0x000fe20000000800 */
[----:B0-----:R-:W-:-:S03]  /*09b0*/  FFMA R4, R12, R23, R7 ;  /* 0x000000170c047223 */ /* 0x001fc60000000007 */
[----:B------:R-:W0:Y:S01]  /*09c0*/  LDS R12, [R2+0xc0] ;  /* 0x0000c000020c7984 */ /* 0x000e220000000800 */
[----:B-1----:R-:W-:-:S03]  /*09d0*/  FFMA R28, R5, R13, R4 ;  /* 0x0000000d051c7223 */ /* 0x002fc60000000004 */
[----:B------:R-:W-:Y:S04]  /*09e0*/  LDS R23, [R2+0x100] ;  /* 0x0001000002177984 */ /* 0x000fe80000000800 */
[----:B------:R-:W1:Y:S01]  /*09f0*/  LDS.128 R4, [R17+0x10] ;  /* 0x0000100011047984 */ /* 0x000e620000000c00 */
[----:B--2---:R-:W-:-:S03]  /*0a00*/  FFMA R13, R21, R14, R28 ;  /* 0x0000000e150d7223 */ /* 0x004fc6000000001c */
[----:B------:R-:W2:Y:S01]  /*0a10*/  LDS R21, [R2+0x180] ;  /* 0x0001800002157984 */ /* 0x000ea20000000800 */
[----:B0-----:R-:W-:-:S04]  /*0a20*/  FFMA R13, R12, R15, R13 ;  /* 0x0000000f0c0d7223 */ /* 0x001fc8000000000d */
[----:B-1----:R-:W-:Y:S02]  /*0a30*/  FFMA R13, R4, R23, R13 ;  /* 0x00000017040d7223 */ /* 0x002fe4000000000d */
[----:B------:R-:W0:Y:S02]  /*0a40*/  LDS R4, [R2+0x1c0] ;  /* 0x0001c00002047984 */ /* 0x000e240000000800 */
[----:B------:R-:W-:Y:S02]  /*0a50*/  FFMA R28, R26, R5, R13 ;  /* 0x000000051a1c7223 */ /* 0x000fe4000000000d */
[----:B------:R-:W-:Y:S04]  /*0a60*/  LDS R23, [R2+0x200] ;  /* 0x0002000002177984 */ /* 0x000fe80000000800 */
[----:B------:R-:W1:Y:S04]  /*0a70*/  LDS.128 R12, [R17+0x20] ;  /* 0x00002000110c7984 */ /* 0x000e680000000c00 */
[----:B------:R-:W3:Y:S01]  /*0a80*/  LDS R26, [R2+0x240] ;  /* 0x00024000021a7984 */ /* 0x000ee20000000800 */
[----:B--2---:R-:W-:-:S03]  /*0a90*/  FFMA R5, R21, R6, R28 ;  /* 0x0000000615057223 */ /* 0x004fc6000000001c */
[----:B------:R-:W2:Y:S01]  /*0aa0*/  LDS R21, [R2+0x280] ;  /* 0x0002800002157984 */ /* 0x000ea20000000800 */
[----:B0-----:R-:W-:-:S04]  /*0ab0*/  FFMA R5, R4, R7, R5 ;  /* 0x0000000704057223 */ /* 0x001fc80000000005 */
[----:B-1----:R-:W-:Y:S02]  /*0ac0*/  FFMA R5, R12, R23, R5 ;  /* 0x000000170c057223 */ /* 0x002fe40000000005 */
[----:B------:R-:W0:Y:S02]  /*0ad0*/  LDS R12, [R2+0x2c0] ;  /* 0x0002c000020c7984 */ /* 0x000e240000000800 */
[----:B---3--:R-:W-:Y:S02]  /*0ae0*/  FFMA R26, R26, R13, R5 ;  /* 0x0000000d1a1a7223 */ /* 0x008fe40000000005 */
[----:B------:R-:W-:Y:S04]  /*0af0*/  LDS R13, [R2+0x300] ;  /* 0x00030000020d7984 */ /* 0x000fe80000000800 */
[----:B------:R-:W1:Y:S01]  /*0b00*/  LDS.128 R4, [R17+0x30] ;  /* 0x0000300011047984 */ /* 0x000e620000000c00 */
[----:B--2---:R-:W-:-:S03]  /*0b10*/  FFMA R21, R21, R14, R26 ;  /* 0x0000000e15157223 */ /* 0x004fc6000000001a */
[----:B------:R-:W2:Y:S04]  /*0b20*/  LDS R23, [R2+0x340] ;  /* 0x0003400002177984 */ /* 0x000ea80000000800 */
[----:B------:R-:W3:Y:S04]  /*0b30*/  LDS R26, [R2+0x380] ;  /* 0x00038000021a7984 */ /* 0x000ee80000000800 */
[----:B------:R-:W4:Y:S01]  /*0b40*/  LDS R14, [R2+0x3c0] ;  /* 0x0003c000020e7984 */ /* 0x000f220000000800 */
[----:B0-----:R-:W-:-:S04]  /*0b50*/  FFMA R15, R12, R15, R21 ;  /* 0x0000000f0c0f7223 */ /* 0x001fc80000000015 */
[----:B-1----:R-:W-:-:S04]  /*0b60*/  FFMA R4, R4, R13, R15 ;  /* 0x0000000d04047223 */ /* 0x002fc8000000000f */
[----:B--2---:R-:W-:-:S04]  /*0b70*/  FFMA R5, R23, R5, R4 ;  /* 0x0000000517057223 */ /* 0x004fc80000000004 */
[----:B---3--:R-:W-:-:S04]  /*0b80*/  FFMA R5, R26, R6, R5 ;  /* 0x000000061a057223 */ /* 0x008fc80000000005 */
[----:B----4-:R-:W-:Y:S01]  /*0b90*/  FFMA R7, R14, R7, R5 ;  /* 0x000000070e077223 */ /* 0x010fe20000000005 */
[----:B------:R-:W-:Y:S06]  /*0ba0*/  BAR.SYNC.DEFER_BLOCKING 0x0 ;  /* 0x0000000000007b1d */ /* 0x000fec0000010000 */
[----:B------:R-:W-:Y:S05]  /*0bb0*/  @!P0 BRA `(.L_x_2) ;  /* 0xfffffff800888947 */ /* 0x000fea000383ffff */
.L_x_0:
[----:B------:R-:W0:Y:S01]  /*0bc0*/  LDC.64 R4, c[0x0][0x380] ;  /* 0x0000e000ff047b82 */ /* 0x000e220000000a00 */
[----:B------:R-:W-:-:S05]  /*0bd0*/  IADD3 R0, PT, PT, R0, UR4, RZ ;  /* 0x0000000400007c10 */ /* 0x000fca000fffe0ff */
[----:B------:R-:W-:-:S04]  /*0be0*/  IMAD R3, R3, R9, R0 ;  /* 0x0000000903037224 */ /* 0x000fc800078e0200 */
[----:B------:R-:W-:-:S04]  /*0bf0*/  IMAD R3, R16, UR10, R3 ;  /* 0x0000000a10037c24 */ /* 0x000fc8000f8e0203 */
[----:B0-----:R-:W-:-:S05]  /*0c00*/  IMAD.WIDE R2, R3, 0x4, R4 ;  /* 0x0000000403027825 */ /* 0x001fca00078e0204 */
[----:B------:R-:W-:Y:S01]  /*0c10*/  STG.E desc[UR8][R2.64], R7 ;  /* 0x0000000702007986 */ /* 0x000fe2000c101908 */
[----:B------:R-:W-:Y:S05]  /*0c20*/  EXIT ;  /* 0x000000000000794d */ /* 0x000fea0003800000 */
.L_x_3:
[----:B------:R-:W-:-:S00]  /*0c30*/  BRA `(.L_x_3) ;  /* 0xfffffffc00fc7947 */ /* 0x000fc0000383ffff */
[----:B------:R-:W-:-:S00]  /*0c40*/  NOP ;  /* 0x0000000000007918 */ /* 0x000fc00000000000 */
        /* <DEDUP_REMOVED lines=11> */
.L_x_4:


//--------------------- .nv.shared._Z9matrixMulPfS_S_ii --------------------------
	.section	.nv.shared._Z9matrixMulPfS_S_ii,"aw",@nobits
	.sectionflags	@""
	.align	4
.nv.shared._Z9matrixMulPfS_S_ii:
	.zero		3072


//--------------------- .nv.shared.reserved.0     --------------------------
	.section	.nv.shared.reserved.0,"aw",@nobits
	.weak		__nv_reservedSMEM_offset_0_alias
	.size		__nv_reservedSMEM_offset_0_alias, 0, 64
	.other		__nv_reservedSMEM_offset_0_alias,@"STO_CUDA_RESERVED_SHARED STV_DEFAULT"
__nv_reservedSMEM_offset_0_alias:
	.zero		0
	.zero		64


//--------------------- .nv.constant0._Z9matrixMulPfS_S_ii --------------------------
	.section	.nv.constant0._Z9matrixMulPfS_S_ii,"a",@progbits
	.sectionflags	@""
	.align	4
.nv.constant0._Z9matrixMulPfS_S_ii:
	.zero		928


//--------------------- SYMBOLS --------------------------

	.type		.nv.reservedSmem.offset0,@object
	.size		.nv.reservedSmem.offset0,0x4
	.type		.nv.reservedSmem.cap,@object
	.size		.nv.reservedSmem.cap,0x4
